//
// Generated by NVIDIA NVVM Compiler
//
// Compiler Build ID: CL-36424714
// Cuda compilation tools, release 13.0, V13.0.88
// Based on NVVM 20.0.0
//

.version 9.0
.target sm_100
.address_size 64

	// .globl	_Z7sumItUpPi
.global .attribute(.managed) .align 4 .u32 n = 7;
.global .attribute(.managed) .align 4 .u32 sum;

.visible .entry _Z7sumItUpPi(
	.param .u64 .ptr .align 1 _Z7sumItUpPi_param_0
)
{
	.reg .pred 	%p<2>;
	.reg .b32 	%r<5>;
	.reg .b64 	%rd<5>;

	ld.param.u64 	%rd1, [_Z7sumItUpPi_param_0];
	mov.u32 	%r1, %tid.x;
	ld.global.u32 	%r2, [n];
	setp.ge.s32 	%p1, %r1, %r2;
	@%p1 bra 	$L__BB0_2;
	cvta.to.global.u64 	%rd2, %rd1;
	mul.wide.u32 	%rd3, %r1, 4;
	add.s64 	%rd4, %rd2, %rd3;
	ld.global.u32 	%r3, [%rd4];
	atom.global.add.u32 	%r4, [sum], %r3;
$L__BB0_2:
	ret;

}


// ===== COMPILED SASS (sm_100) =====

	.target	sm_100

	.elftype	@"ET_EXEC"


//--------------------- .note.nv.tkinfo           --------------------------
	.section	.note.nv.tkinfo,"",@"SHT_NOTE"
	.sectionflags	@"SHF_NOTE_NV_TKINFO"
	.tkinfo
        /*0018*/ 	.word	0x00000002
        /*0030*/ 	.string	""
        /*0030*/ 	.string	"ptxas"
        /*0030*/ 	.string	"Cuda compilation tools, release 13.0, V13.0.88"
        /*0030*/ 	.string	"Build cuda_13.0.r13.0/compiler.36424714_0"
        /*0030*/ 	.string	"-arch sm_100 -m 64 "



//--------------------- .note.nv.cuinfo           --------------------------
	.section	.note.nv.cuinfo,"",@"SHT_NOTE"
	.sectionflags	@"SHF_NOTE_NV_CUINFO"
        /*0018*/ 	.short	0x0002
        /*001a*/ 	.short	0x0064
        /*001c*/ 	.short	0x0082
	.zero		2


//--------------------- .nv.info                  --------------------------
	.section	.nv.info,"",@"SHT_CUDA_INFO"
	.align	4


	//----- nvinfo : EIATTR_REGCOUNT
	.align		4
        /*0000*/ 	.byte	0x04, 0x2f
        /*0002*/ 	.short	(.L_3 - .L_2)
	.align		4
.L_2:
        /*0004*/ 	.word	index@(_Z7sumItUpPi)
        /*0008*/ 	.word	0x0000000a


	//----- nvinfo : EIATTR_FRAME_SIZE
	.align		4
.L_3:
        /*000c*/ 	.byte	0x04, 0x11
        /*000e*/ 	.short	(.L_5 - .L_4)
	.align		4
.L_4:
        /*0010*/ 	.word	index@(_Z7sumItUpPi)
        /*0014*/ 	.word	0x00000000


	//----- nvinfo : EIATTR_MIN_STACK_SIZE
	.align		4
.L_5:
        /*0018*/ 	.byte	0x04, 0x12
        /*001a*/ 	.short	(.L_7 - .L_6)
	.align		4
.L_6:
        /*001c*/ 	.word	index@(_Z7sumItUpPi)
        /*0020*/ 	.word	0x00000000
.L_7:


//--------------------- .nv.compat                --------------------------
	.section	.nv.compat,"",@"SHT_CUDA_COMPAT_INFO"
	.align	4
        /*0000*/ 	.byte	0x02, 0x09, 0x00, 0x00, 0x02, 0x02, 0x01, 0x00, 0x02, 0x05, 0x05, 0x00, 0x03, 0x07, 0x01, 0x01
        /*0010*/ 	.byte	0x02, 0x03, 0x00, 0x00, 0x02, 0x06, 0x01, 0x00, 0x04, 0x0b, 0x08, 0x00, 0x09, 0x00, 0x00, 0x00
        /*0020*/ 	.byte	0x00, 0x00, 0x00, 0x00


//--------------------- .nv.info._Z7sumItUpPi     --------------------------
	.section	.nv.info._Z7sumItUpPi,"",@"SHT_CUDA_INFO"
	.sectionflags	@""
	.align	4


	//----- nvinfo : EIATTR_CUDA_API_VERSION
	.align		4
        /*0000*/ 	.byte	0x04, 0x37
        /*0002*/ 	.short	(.L_9 - .L_8)
.L_8:
        /*0004*/ 	.word	0x00000082


	//----- nvinfo : EIATTR_KPARAM_INFO
	.align		4
.L_9:
        /*0008*/ 	.byte	0x04, 0x17
        /*000a*/ 	.short	(.L_11 - .L_10)
.L_10:
        /*000c*/ 	.word	0x00000000
        /*0010*/ 	.short	0x0000
        /*0012*/ 	.short	0x0000
        /*0014*/ 	.byte	0x00, 0xf5, 0x21, 0x00


	//----- nvinfo : EIATTR_SPARSE_MMA_MASK
	.align		4
.L_11:
        /*0018*/ 	.byte	0x03, 0x50
        /*001a*/ 	.short	0x0000


	//----- nvinfo : EIATTR_MAXREG_COUNT
	.align		4
        /*001c*/ 	.byte	0x03, 0x1b
        /*001e*/ 	.short	0x00ff


	//----- nvinfo : EIATTR_MERCURY_ISA_VERSION
	.align		4
        /*0020*/ 	.byte	0x03, 0x5f
        /*0022*/ 	.short	0x0101


	//----- nvinfo : EIATTR_INT_WARP_WIDE_INSTR_OFFSETS
	.align		4
        /*0024*/ 	.byte	0x04, 0x31
        /*0026*/ 	.short	(.L_13 - .L_12)


	//   ....[0]....
.L_12:
        /*0028*/ 	.word	0x000000b0


	//   ....[1]....
        /*002c*/ 	.word	0x000000f0


	//----- nvinfo : EIATTR_VRC_CTA_INIT_COUNT
	.align		4
.L_13:
        /*0030*/ 	.byte	0x02, 0x4a
	.zero		1
	.zero		1


	//----- nvinfo : EIATTR_EXIT_INSTR_OFFSETS
	.align		4
        /*0034*/ 	.byte	0x04, 0x1c
        /*0036*/ 	.short	(.L_15 - .L_14)


	//   ....[0]....
.L_14:
        /*0038*/ 	.word	0x00000060


	//   ....[1]....
        /*003c*/ 	.word	0x00000120


	//----- nvinfo : EIATTR_CBANK_PARAM_SIZE
	.align		4
.L_15:
        /*0040*/ 	.byte	0x03, 0x19
        /*0042*/ 	.short	0x0008


	//----- nvinfo : EIATTR_PARAM_CBANK
	.align		4
        /*0044*/ 	.byte	0x04, 0x0a
        /*0046*/ 	.short	(.L_17 - .L_16)
	.align		4
.L_16:
        /*0048*/ 	.word	index@(.nv.constant0._Z7sumItUpPi)
        /*004c*/ 	.short	0x0380
        /*004e*/ 	.short	0x0008


	//----- nvinfo : EIATTR_SW_WAR
	.align		4
.L_17:
        /*0050*/ 	.byte	0x04, 0x36
        /*0052*/ 	.short	(.L_19 - .L_18)
.L_18:
        /*0054*/ 	.word	0x00000008
.L_19:


//--------------------- .nv.callgraph             --------------------------
	.section	.nv.callgraph,"",@"SHT_CUDA_CALLGRAPH"
	.align	4
	.sectionentsize	8
	.align		4
        /*0000*/ 	.word	0x00000000
	.align		4
        /*0004*/ 	.word	0xffffffff
	.align		4
        /*0008*/ 	.word	0x00000000
	.align		4
        /*000c*/ 	.word	0xfffffffe
	.align		4
        /*0010*/ 	.word	0x00000000
	.align		4
        /*0014*/ 	.word	0xfffffffd
	.align		4
        /*0018*/ 	.word	0x00000000
	.align		4
        /*001c*/ 	.word	0xfffffffc


//--------------------- .nv.constant4             --------------------------
	.section	.nv.constant4,"a",@progbits
	.align	8
	.align		8
.nv.constant4:
        /*0000*/ 	.dword	n
	.align		8
        /*0008*/ 	.dword	sum


//--------------------- .text._Z7sumItUpPi        --------------------------
	.section	.text._Z7sumItUpPi,"ax",@progbits
	.align	128
        .global         _Z7sumItUpPi
        .type           _Z7sumItUpPi,@function
        .size           _Z7sumItUpPi,(.L_x_1 - _Z7sumItUpPi)
        .other          _Z7sumItUpPi,@"STO_CUDA_ENTRY STV_DEFAULT"
_Z7sumItUpPi:
.text._Z7sumItUpPi:
[----:B------:R-:W-:Y:S08]  /*0000*/  LDC R1, c[0x0][0x37c] ;  /* 0x0000df00ff017b82 */ /* 0x000ff00000000800 */
[----:B------:R-:W0:Y:S01]  /*0010*/  LDC.64 R2, c[0x4][RZ] ;  /* 0x01000000ff027b82 */ /* 0x000e220000000a00 */
[----:B------:R-:W0:Y:S02]  /*0020*/  LDCU.64 UR6, c[0x0][0x358] ;  /* 0x00006b00ff0677ac */ /* 0x000e240008000a00 */
[----:B0-----:R-:W2:Y:S01]  /*0030*/  LDG.E R2, desc[UR6][R2.64] ;  /* 0x0000000602027981 */ /* 0x001ea2000c1e1900 */
[----:B------:R-:W2:Y:S02]  /*0040*/  S2R R5, SR_TID.X ;  /* 0x0000000000057919 */ /* 0x000ea40000002100 */
[----:B--2---:R-:W-:-:S13]  /*0050*/  ISETP.GE.AND P0, PT, R5, R2, PT ;  /* 0x000000020500720c */ /* 0x004fda0003f06270 */
[----:B------:R-:W-:Y:S05]  /*0060*/  @P0 EXIT ;  /* 0x000000000000094d */ /* 0x000fea0003800000 */
[----:B------:R-:W0:Y:S02]  /*0070*/  LDC.64 R2, c[0x0][0x380] ;  /* 0x0000e000ff027b82 */ /* 0x000e240000000a00 */
[----:B0-----:R-:W-:-:S06]  /*0080*/  IMAD.WIDE.U32 R2, R5, 0x4, R2 ;  /* 0x0000000405027825 */ /* 0x001fcc00078e0002 */
[----:B------:R-:W2:Y:S01]  /*0090*/  LDG.E R2, desc[UR6][R2.64] ;  /* 0x0000000602027981 */ /* 0x000ea2000c1e1900 */
[----:B------:R-:W0:Y:S01]  /*00a0*/  LDC.64 R4, c[0x4][0x8] ;  /* 0x01000200ff047b82 */ /* 0x000e220000000a00 */
[----:B------:R-:W-:Y:S01]  /*00b0*/  VOTEU.ANY UR4, UPT, PT ;  /* 0x0000000000047886 */ /* 0x000fe200038e0100 */
[----:B------:R-:W1:Y:S01]  /*00c0*/  S2R R0, SR_LANEID ;  /* 0x0000000000007919 */ /* 0x000e620000000000 */
[----:B------:R-:W-:-:S06]  /*00d0*/  UFLO.U32 UR4, UR4 ;  /* 0x00000004000472bd */ /* 0x000fcc00080e0000 */
[----:B-1----:R-:W-:Y:S01]  /*00e0*/  ISETP.EQ.U32.AND P0, PT, R0, UR4, PT ;  /* 0x0000000400007c0c */ /* 0x002fe2000bf02070 */
[----:B--2---:R-:W1:Y:S02]  /*00f0*/  REDUX.SUM UR5, R2 ;  /* 0x00000000020573c4 */ /* 0x004e64000000c000 */
[----:B-1----:R-:W-:-:S10]  /*0100*/  MOV R7, UR5 ;  /* 0x0000000500077c02 */ /* 0x002fd40008000f00 */
[----:B0-----:R-:W-:Y:S01]  /*0110*/  @P0 REDG.E.ADD.STRONG.GPU desc[UR6][R4.64], R7 ;  /* 0x000000070400098e */ /* 0x001fe2000c12e106 */
[----:B------:R-:W-:Y:S05]  /*0120*/  EXIT ;  /* 0x000000000000794d */ /* 0x000fea0003800000 */
.L_x_0:
[----:B------:R-:W-:-:S00]  /*0130*/  BRA `(.L_x_0) ;  /* 0xfffffffc00fc7947 */ /* 0x000fc0000383ffff */
[----:B------:R-:W-:-:S00]  /*0140*/  NOP ;  /* 0x0000000000007918 */ /* 0x000fc00000000000 */
        /* <DEDUP_REMOVED lines=11> */
.L_x_1:


//--------------------- .nv.global.init           --------------------------
	.section	.nv.global.init,"aw",@progbits
	.align	4
.nv.global.init:
	.type		n,@object
	.size		n,(.L_0 - n)
	.other		n,@"STV_DEFAULT STO_CUDA_MANAGED"
n:
        /*0000*/ 	.byte	0x07, 0x00, 0x00, 0x00
.L_0:


//--------------------- .nv.shared.reserved.0     --------------------------
	.section	.nv.shared.reserved.0,"aw",@nobits
	.weak		__nv_reservedSMEM_offset_0_alias
	.size		__nv_reservedSMEM_offset_0_alias, 0, 64
	.other		__nv_reservedSMEM_offset_0_alias,@"STO_CUDA_RESERVED_SHARED STV_DEFAULT"
__nv_reservedSMEM_offset_0_alias:
	.zero		0
	.zero		64


//--------------------- .nv.global                --------------------------
	.section	.nv.global,"aw",@nobits
	.align	4
.nv.global:
	.type		sum,@object
	.size		sum,(.L_1 - sum)
	.other		sum,@"STV_DEFAULT STO_CUDA_MANAGED"
sum:
	.zero		4
.L_1:


//--------------------- .nv.constant0._Z7sumItUpPi --------------------------
	.section	.nv.constant0._Z7sumItUpPi,"a",@progbits
	.sectionflags	@""
	.align	4
.nv.constant0._Z7sumItUpPi:
	.zero		904


//--------------------- SYMBOLS --------------------------

	.type		.nv.reservedSmem.offset0,@object
	.size		.nv.reservedSmem.offset0,0x4
